//
// Generated by NVIDIA NVVM Compiler
//
// Compiler Build ID: CL-36424714
// Cuda compilation tools, release 13.0, V13.0.88
// Based on NVVM 20.0.0
//

.version 9.0
.target sm_100
.address_size 64

	// .globl	_Z6setintiPbS_

.visible .entry _Z6setintiPbS_(
	.param .u32 _Z6setintiPbS__param_0,
	.param .u64 .ptr .align 1 _Z6setintiPbS__param_1,
	.param .u64 .ptr .align 1 _Z6setintiPbS__param_2
)
{
	.reg .pred 	%p<12>;
	.reg .b16 	%rs<26>;
	.reg .b32 	%r<31>;
	.reg .b64 	%rd<18>;

	ld.param.u32 	%r12, [_Z6setintiPbS__param_0];
	ld.param.u64 	%rd3, [_Z6setintiPbS__param_1];
	ld.param.u64 	%rd4, [_Z6setintiPbS__param_2];
	cvta.to.global.u64 	%rd1, %rd4;
	cvta.to.global.u64 	%rd2, %rd3;
	mov.u32 	%r13, %ctaid.x;
	mov.u32 	%r14, %ntid.x;
	mov.u32 	%r15, %tid.x;
	mad.lo.s32 	%r29, %r13, %r14, %r15;
	mov.u32 	%r16, %nctaid.x;
	mul.lo.s32 	%r2, %r14, %r16;
	setp.ge.s32 	%p1, %r29, %r12;
	@%p1 bra 	$L__BB0_7;
	add.s32 	%r17, %r29, %r2;
	max.s32 	%r18, %r12, %r17;
	setp.lt.s32 	%p2, %r17, %r12;
	selp.u32 	%r19, 1, 0, %p2;
	add.s32 	%r20, %r17, %r19;
	sub.s32 	%r21, %r18, %r20;
	div.u32 	%r22, %r21, %r2;
	add.s32 	%r3, %r22, %r19;
	and.b32  	%r23, %r3, 3;
	setp.eq.s32 	%p3, %r23, 3;
	@%p3 bra 	$L__BB0_4;
	add.s32 	%r24, %r3, 1;
	and.b32  	%r25, %r24, 3;
	neg.s32 	%r27, %r25;
$L__BB0_3:
	.pragma "nounroll";
	cvt.s64.s32 	%rd5, %r29;
	add.s64 	%rd6, %rd1, %rd5;
	add.s64 	%rd7, %rd2, %rd5;
	ld.global.u8 	%rs1, [%rd7];
	ld.global.u8 	%rs2, [%rd6];
	and.b16  	%rs3, %rs2, %rs1;
	and.b16  	%rs4, %rs3, 255;
	setp.ne.s16 	%p4, %rs4, 0;
	selp.u16 	%rs5, 1, 0, %p4;
	st.global.u8 	[%rd7], %rs5;
	add.s32 	%r29, %r29, %r2;
	add.s32 	%r27, %r27, 1;
	setp.ne.s32 	%p5, %r27, 0;
	@%p5 bra 	$L__BB0_3;
$L__BB0_4:
	setp.lt.u32 	%p6, %r3, 3;
	@%p6 bra 	$L__BB0_7;
	cvt.s64.s32 	%rd11, %r2;
	shl.b32 	%r26, %r2, 2;
$L__BB0_6:
	cvt.s64.s32 	%rd8, %r29;
	add.s64 	%rd9, %rd2, %rd8;
	ld.global.u8 	%rs6, [%rd9];
	add.s64 	%rd10, %rd1, %rd8;
	ld.global.u8 	%rs7, [%rd10];
	and.b16  	%rs8, %rs7, %rs6;
	and.b16  	%rs9, %rs8, 255;
	setp.ne.s16 	%p7, %rs9, 0;
	selp.u16 	%rs10, 1, 0, %p7;
	st.global.u8 	[%rd9], %rs10;
	add.s64 	%rd12, %rd9, %rd11;
	ld.global.u8 	%rs11, [%rd12];
	add.s64 	%rd13, %rd10, %rd11;
	ld.global.u8 	%rs12, [%rd13];
	and.b16  	%rs13, %rs12, %rs11;
	and.b16  	%rs14, %rs13, 255;
	setp.ne.s16 	%p8, %rs14, 0;
	selp.u16 	%rs15, 1, 0, %p8;
	st.global.u8 	[%rd12], %rs15;
	add.s64 	%rd14, %rd12, %rd11;
	ld.global.u8 	%rs16, [%rd14];
	add.s64 	%rd15, %rd13, %rd11;
	ld.global.u8 	%rs17, [%rd15];
	and.b16  	%rs18, %rs17, %rs16;
	and.b16  	%rs19, %rs18, 255;
	setp.ne.s16 	%p9, %rs19, 0;
	selp.u16 	%rs20, 1, 0, %p9;
	st.global.u8 	[%rd14], %rs20;
	add.s64 	%rd16, %rd14, %rd11;
	ld.global.u8 	%rs21, [%rd16];
	add.s64 	%rd17, %rd15, %rd11;
	ld.global.u8 	%rs22, [%rd17];
	and.b16  	%rs23, %rs22, %rs21;
	and.b16  	%rs24, %rs23, 255;
	setp.ne.s16 	%p10, %rs24, 0;
	selp.u16 	%rs25, 1, 0, %p10;
	st.global.u8 	[%rd16], %rs25;
	add.s32 	%r29, %r26, %r29;
	setp.lt.s32 	%p11, %r29, %r12;
	@%p11 bra 	$L__BB0_6;
$L__BB0_7:
	ret;

}


// ===== COMPILED SASS (sm_100) =====

	.target	sm_100

	.elftype	@"ET_EXEC"


//--------------------- .note.nv.tkinfo           --------------------------
	.section	.note.nv.tkinfo,"",@"SHT_NOTE"
	.sectionflags	@"SHF_NOTE_NV_TKINFO"
	.tkinfo
        /*0018*/ 	.word	0x00000002
        /*0030*/ 	.string	""
        /*0030*/ 	.string	"ptxas"
        /*0030*/ 	.string	"Cuda compilation tools, release 13.0, V13.0.88"
        /*0030*/ 	.string	"Build cuda_13.0.r13.0/compiler.36424714_0"
        /*0030*/ 	.string	"-arch sm_100 -m 64 "



//--------------------- .note.nv.cuinfo           --------------------------
	.section	.note.nv.cuinfo,"",@"SHT_NOTE"
	.sectionflags	@"SHF_NOTE_NV_CUINFO"
        /*0018*/ 	.short	0x0002
        /*001a*/ 	.short	0x0064
        /*001c*/ 	.short	0x0082
	.zero		2


//--------------------- .nv.info                  --------------------------
	.section	.nv.info,"",@"SHT_CUDA_INFO"
	.align	4


	//----- nvinfo : EIATTR_REGCOUNT
	.align		4
        /*0000*/ 	.byte	0x04, 0x2f
        /*0002*/ 	.short	(.L_1 - .L_0)
	.align		4
.L_0:
        /*0004*/ 	.word	index@(_Z6setintiPbS_)
        /*0008*/ 	.word	0x00000014


	//----- nvinfo : EIATTR_FRAME_SIZE
	.align		4
.L_1:
        /*000c*/ 	.byte	0x04, 0x11
        /*000e*/ 	.short	(.L_3 - .L_2)
	.align		4
.L_2:
        /*0010*/ 	.word	index@(_Z6setintiPbS_)
        /*0014*/ 	.word	0x00000000


	//----- nvinfo : EIATTR_MIN_STACK_SIZE
	.align		4
.L_3:
        /*0018*/ 	.byte	0x04, 0x12
        /*001a*/ 	.short	(.L_5 - .L_4)
	.align		4
.L_4:
        /*001c*/ 	.word	index@(_Z6setintiPbS_)
        /*0020*/ 	.word	0x00000000
.L_5:


//--------------------- .nv.compat                --------------------------
	.section	.nv.compat,"",@"SHT_CUDA_COMPAT_INFO"
	.align	4
        /*0000*/ 	.byte	0x02, 0x09, 0x00, 0x00, 0x02, 0x02, 0x01, 0x00, 0x02, 0x05, 0x05, 0x00, 0x03, 0x07, 0x01, 0x01
        /*0010*/ 	.byte	0x02, 0x03, 0x00, 0x00, 0x02, 0x06, 0x01, 0x00, 0x04, 0x0b, 0x08, 0x00, 0x09, 0x00, 0x00, 0x00
        /*0020*/ 	.byte	0x00, 0x00, 0x00, 0x00


//--------------------- .nv.info._Z6setintiPbS_   --------------------------
	.section	.nv.info._Z6setintiPbS_,"",@"SHT_CUDA_INFO"
	.sectionflags	@""
	.align	4


	//----- nvinfo : EIATTR_CUDA_API_VERSION
	.align		4
        /*0000*/ 	.byte	0x04, 0x37
        /*0002*/ 	.short	(.L_7 - .L_6)
.L_6:
        /*0004*/ 	.word	0x00000082


	//----- nvinfo : EIATTR_KPARAM_INFO
	.align		4
.L_7:
        /*0008*/ 	.byte	0x04, 0x17
        /*000a*/ 	.short	(.L_9 - .L_8)
.L_8:
        /*000c*/ 	.word	0x00000000
        /*0010*/ 	.short	0x0002
        /*0012*/ 	.short	0x0010
        /*0014*/ 	.byte	0x00, 0xf5, 0x21, 0x00


	//----- nvinfo : EIATTR_KPARAM_INFO
	.align		4
.L_9:
        /*0018*/ 	.byte	0x04, 0x17
        /*001a*/ 	.short	(.L_11 - .L_10)
.L_10:
        /*001c*/ 	.word	0x00000000
        /*0020*/ 	.short	0x0001
        /*0022*/ 	.short	0x0008
        /*0024*/ 	.byte	0x00, 0xf5, 0x21, 0x00


	//----- nvinfo : EIATTR_KPARAM_INFO
	.align		4
.L_11:
        /*0028*/ 	.byte	0x04, 0x17
        /*002a*/ 	.short	(.L_13 - .L_12)
.L_12:
        /*002c*/ 	.word	0x00000000
        /*0030*/ 	.short	0x0000
        /*0032*/ 	.short	0x0000
        /*0034*/ 	.byte	0x00, 0xf0, 0x11, 0x00


	//----- nvinfo : EIATTR_SPARSE_MMA_MASK
	.align		4
.L_13:
        /*0038*/ 	.byte	0x03, 0x50
        /*003a*/ 	.short	0x0000


	//----- nvinfo : EIATTR_MAXREG_COUNT
	.align		4
        /*003c*/ 	.byte	0x03, 0x1b
        /*003e*/ 	.short	0x00ff


	//----- nvinfo : EIATTR_MERCURY_ISA_VERSION
	.align		4
        /*0040*/ 	.byte	0x03, 0x5f
        /*0042*/ 	.short	0x0101


	//----- nvinfo : EIATTR_VRC_CTA_INIT_COUNT
	.align		4
        /*0044*/ 	.byte	0x02, 0x4a
	.zero		1
	.zero		1


	//----- nvinfo : EIATTR_EXIT_INSTR_OFFSETS
	.align		4
        /*0048*/ 	.byte	0x04, 0x1c
        /*004a*/ 	.short	(.L_15 - .L_14)


	//   ....[0]....
.L_14:
        /*004c*/ 	.word	0x00000090


	//   ....[1]....
        /*0050*/ 	.word	0x000003c0


	//   ....[2]....
        /*0054*/ 	.word	0x00000680


	//----- nvinfo : EIATTR_CRS_STACK_SIZE
	.align		4
.L_15:
        /*0058*/ 	.byte	0x04, 0x1e
        /*005a*/ 	.short	(.L_17 - .L_16)
.L_16:
        /*005c*/ 	.word	0x00000000


	//----- nvinfo : EIATTR_CBANK_PARAM_SIZE
	.align		4
.L_17:
        /*0060*/ 	.byte	0x03, 0x19
        /*0062*/ 	.short	0x0018


	//----- nvinfo : EIATTR_PARAM_CBANK
	.align		4
        /*0064*/ 	.byte	0x04, 0x0a
        /*0066*/ 	.short	(.L_19 - .L_18)
	.align		4
.L_18:
        /*0068*/ 	.word	index@(.nv.constant0._Z6setintiPbS_)
        /*006c*/ 	.short	0x0380
        /*006e*/ 	.short	0x0018


	//----- nvinfo : EIATTR_SW_WAR
	.align		4
.L_19:
        /*0070*/ 	.byte	0x04, 0x36
        /*0072*/ 	.short	(.L_21 - .L_20)
.L_20:
        /*0074*/ 	.word	0x00000008
.L_21:


//--------------------- .nv.callgraph             --------------------------
	.section	.nv.callgraph,"",@"SHT_CUDA_CALLGRAPH"
	.align	4
	.sectionentsize	8
	.align		4
        /*0000*/ 	.word	0x00000000
	.align		4
        /*0004*/ 	.word	0xffffffff
	.align		4
        /*0008*/ 	.word	0x00000000
	.align		4
        /*000c*/ 	.word	0xfffffffe
	.align		4
        /*0010*/ 	.word	0x00000000
	.align		4
        /*0014*/ 	.word	0xfffffffd
	.align		4
        /*0018*/ 	.word	0x00000000
	.align		4
        /*001c*/ 	.word	0xfffffffc


//--------------------- .text._Z6setintiPbS_      --------------------------
	.section	.text._Z6setintiPbS_,"ax",@progbits
	.align	128
        .global         _Z6setintiPbS_
        .type           _Z6setintiPbS_,@function
        .size           _Z6setintiPbS_,(.L_x_5 - _Z6setintiPbS_)
        .other          _Z6setintiPbS_,@"STO_CUDA_ENTRY STV_DEFAULT"
_Z6setintiPbS_:
.text._Z6setintiPbS_:
[----:B------:R-:W-:Y:S01]  /*0000*/  LDC R1, c[0x0][0x37c] ;  /* 0x0000df00ff017b82 */ /* 0x000fe20000000800 */
[----:B------:R-:W0:Y:S07]  /*0010*/  S2R R3, SR_TID.X ;  /* 0x0000000000037919 */ /* 0x000e2e0000002100 */
[----:B------:R-:W0:Y:S01]  /*0020*/  S2UR UR4, SR_CTAID.X ;  /* 0x00000000000479c3 */ /* 0x000e220000002500 */
[----:B------:R-:W1:Y:S07]  /*0030*/  LDCU UR6, c[0x0][0x380] ;  /* 0x00007000ff0677ac */ /* 0x000e6e0008000800 */
[----:B------:R-:W0:Y:S01]  /*0040*/  LDC R0, c[0x0][0x360] ;  /* 0x0000d800ff007b82 */ /* 0x000e220000000800 */
[----:B------:R-:W2:Y:S01]  /*0050*/  LDCU UR5, c[0x0][0x370] ;  /* 0x00006e00ff0577ac */ /* 0x000ea20008000800 */
[----:B0-----:R-:W-:-:S02]  /*0060*/  IMAD R3, R0, UR4, R3 ;  /* 0x0000000400037c24 */ /* 0x001fc4000f8e0203 */
[----:B--2---:R-:W-:-:S03]  /*0070*/  IMAD R0, R0, UR5, RZ ;  /* 0x0000000500007c24 */ /* 0x004fc6000f8e02ff */
[----:B-1----:R-:W-:-:S13]  /*0080*/  ISETP.GE.AND P0, PT, R3, UR6, PT ;  /* 0x0000000603007c0c */ /* 0x002fda000bf06270 */
[----:B------:R-:W-:Y:S05]  /*0090*/  @P0 EXIT ;  /* 0x000000000000094d */ /* 0x000fea0003800000 */
[----:B------:R-:W0:Y:S01]  /*00a0*/  I2F.U32.RP R8, R0 ;  /* 0x0000000000087306 */ /* 0x000e220000209000 */
[C---:B------:R-:W-:Y:S01]  /*00b0*/  IMAD.IADD R2, R0.reuse, 0x1, R3 ;  /* 0x0000000100027824 */ /* 0x040fe200078e0203 */
[----:B------:R-:W-:Y:S01]  /*00c0*/  ISETP.NE.U32.AND P2, PT, R0, RZ, PT ;  /* 0x000000ff0000720c */ /* 0x000fe20003f45070 */
[----:B------:R-:W-:Y:S01]  /*00d0*/  IMAD.MOV R9, RZ, RZ, -R0 ;  /* 0x000000ffff097224 */ /* 0x000fe200078e0a00 */
[----:B------:R-:W1:Y:S01]  /*00e0*/  LDCU.64 UR4, c[0x0][0x358] ;  /* 0x00006b00ff0477ac */ /* 0x000e620008000a00 */
[----:B------:R-:W-:Y:S01]  /*00f0*/  BSSY.RECONVERGENT B0, `(.L_x_0) ;  /* 0x000002c000007945 */ /* 0x000fe20003800200 */
[C---:B------:R-:W-:Y:S02]  /*0100*/  ISETP.GE.AND P0, PT, R2.reuse, UR6, PT ;  /* 0x0000000602007c0c */ /* 0x040fe4000bf06270 */
[----:B------:R-:W-:Y:S01]  /*0110*/  VIMNMX R7, PT, PT, R2, UR6, !PT ;  /* 0x0000000602077c48 */ /* 0x000fe2000ffe0100 */
[----:B------:R-:W2:Y:S01]  /*0120*/  LDCU.64 UR8, c[0x0][0x390] ;  /* 0x00007200ff0877ac */ /* 0x000ea20008000a00 */
[----:B------:R-:W-:Y:S01]  /*0130*/  SEL R6, RZ, 0x1, P0 ;  /* 0x00000001ff067807 */ /* 0x000fe20000000000 */
[----:B------:R-:W3:Y:S03]  /*0140*/  LDCU.64 UR10, c[0x0][0x388] ;  /* 0x00007100ff0a77ac */ /* 0x000ee60008000a00 */
[----:B------:R-:W-:Y:S01]  /*0150*/  IADD3 R7, PT, PT, R7, -R2, -R6 ;  /* 0x8000000207077210 */ /* 0x000fe20007ffe806 */
[----:B0-----:R-:W0:Y:S02]  /*0160*/  MUFU.RCP R8, R8 ;  /* 0x0000000800087308 */ /* 0x001e240000001000 */
[----:B0-----:R-:W-:-:S06]  /*0170*/  VIADD R4, R8, 0xffffffe ;  /* 0x0ffffffe08047836 */ /* 0x001fcc0000000000 */
[----:B------:R0:W4:Y:S02]  /*0180*/  F2I.FTZ.U32.TRUNC.NTZ R5, R4 ;  /* 0x0000000400057305 */ /* 0x000124000021f000 */
[----:B0-----:R-:W-:Y:S02]  /*0190*/  IMAD.MOV.U32 R4, RZ, RZ, RZ ;  /* 0x000000ffff047224 */ /* 0x001fe400078e00ff */
[----:B----4-:R-:W-:-:S04]  /*01a0*/  IMAD R9, R9, R5, RZ ;  /* 0x0000000509097224 */ /* 0x010fc800078e02ff */
[----:B------:R-:W-:-:S06]  /*01b0*/  IMAD.HI.U32 R8, R5, R9, R4 ;  /* 0x0000000905087227 */ /* 0x000fcc00078e0004 */
[----:B------:R-:W-:-:S04]  /*01c0*/  IMAD.HI.U32 R5, R8, R7, RZ ;  /* 0x0000000708057227 */ /* 0x000fc800078e00ff */
[----:B------:R-:W-:-:S04]  /*01d0*/  IMAD.MOV R2, RZ, RZ, -R5 ;  /* 0x000000ffff027224 */ /* 0x000fc800078e0a05 */
[----:B------:R-:W-:-:S05]  /*01e0*/  IMAD R7, R0, R2, R7 ;  /* 0x0000000200077224 */ /* 0x000fca00078e0207 */
[----:B------:R-:W-:-:S13]  /*01f0*/  ISETP.GE.U32.AND P0, PT, R7, R0, PT ;  /* 0x000000000700720c */ /* 0x000fda0003f06070 */
[----:B------:R-:W-:Y:S02]  /*0200*/  @P0 IMAD.IADD R7, R7, 0x1, -R0 ;  /* 0x0000000107070824 */ /* 0x000fe400078e0a00 */
[----:B------:R-:W-:-:S03]  /*0210*/  @P0 VIADD R5, R5, 0x1 ;  /* 0x0000000105050836 */ /* 0x000fc60000000000 */
[----:B------:R-:W-:-:S13]  /*0220*/  ISETP.GE.U32.AND P1, PT, R7, R0, PT ;  /* 0x000000000700720c */ /* 0x000fda0003f26070 */
[----:B------:R-:W-:Y:S01]  /*0230*/  @P1 VIADD R5, R5, 0x1 ;  /* 0x0000000105051836 */ /* 0x000fe20000000000 */
[----:B------:R-:W-:-:S05]  /*0240*/  @!P2 LOP3.LUT R5, RZ, R0, RZ, 0x33, !PT ;  /* 0x00000000ff05a212 */ /* 0x000fca00078e33ff */
[----:B------:R-:W-:-:S05]  /*0250*/  IMAD.IADD R2, R6, 0x1, R5 ;  /* 0x0000000106027824 */ /* 0x000fca00078e0205 */
[C---:B------:R-:W-:Y:S02]  /*0260*/  LOP3.LUT R4, R2.reuse, 0x3, RZ, 0xc0, !PT ;  /* 0x0000000302047812 */ /* 0x040fe400078ec0ff */
[----:B------:R-:W-:Y:S02]  /*0270*/  ISETP.GE.U32.AND P0, PT, R2, 0x3, PT ;  /* 0x000000030200780c */ /* 0x000fe40003f06070 */
[----:B------:R-:W-:-:S13]  /*0280*/  ISETP.NE.AND P1, PT, R4, 0x3, PT ;  /* 0x000000030400780c */ /* 0x000fda0003f25270 */
[----:B-123--:R-:W-:Y:S05]  /*0290*/  @!P1 BRA `(.L_x_1) ;  /* 0x0000000000449947 */ /* 0x00efea0003800000 */
[----:B------:R-:W-:-:S05]  /*02a0*/  VIADD R2, R2, 0x1 ;  /* 0x0000000102027836 */ /* 0x000fca0000000000 */
[----:B------:R-:W-:-:S05]  /*02b0*/  LOP3.LUT R2, R2, 0x3, RZ, 0xc0, !PT ;  /* 0x0000000302027812 */ /* 0x000fca00078ec0ff */
[----:B------:R-:W-:-:S07]  /*02c0*/  IMAD.MOV R2, RZ, RZ, -R2 ;  /* 0x000000ffff027224 */ /* 0x000fce00078e0a02 */
.L_x_2:
[----:B0-----:R-:W-:Y:S02]  /*02d0*/  SHF.R.S32.HI R5, RZ, 0x1f, R3 ;  /* 0x0000001fff057819 */ /* 0x001fe40000011403 */
[C---:B------:R-:W-:Y:S02]  /*02e0*/  IADD3 R6, P1, PT, R3.reuse, UR8, RZ ;  /* 0x0000000803067c10 */ /* 0x040fe4000ff3e0ff */
[----:B------:R-:W-:Y:S02]  /*02f0*/  IADD3 R4, P2, PT, R3, UR10, RZ ;  /* 0x0000000a03047c10 */ /* 0x000fe4000ff5e0ff */
[C---:B------:R-:W-:Y:S02]  /*0300*/  IADD3.X R7, PT, PT, R5.reuse, UR9, RZ, P1, !PT ;  /* 0x0000000905077c10 */ /* 0x040fe40008ffe4ff */
[----:B------:R-:W-:-:S04]  /*0310*/  IADD3.X R5, PT, PT, R5, UR11, RZ, P2, !PT ;  /* 0x0000000b05057c10 */ /* 0x000fc800097fe4ff */
[----:B------:R-:W2:Y:S04]  /*0320*/  LDG.E.U8 R7, desc[UR4][R6.64] ;  /* 0x0000000406077981 */ /* 0x000ea8000c1e1100 */
[----:B------:R-:W2:Y:S01]  /*0330*/  LDG.E.U8 R8, desc[UR4][R4.64] ;  /* 0x0000000404087981 */ /* 0x000ea2000c1e1100 */
[----:B------:R-:W-:Y:S02]  /*0340*/  VIADD R2, R2, 0x1 ;  /* 0x0000000102027836 */ /* 0x000fe40000000000 */
[----:B------:R-:W-:Y:S01]  /*0350*/  IMAD.IADD R3, R0, 0x1, R3 ;  /* 0x0000000100037824 */ /* 0x000fe200078e0203 */
[----:B--2---:R-:W-:-:S04]  /*0360*/  LOP3.LUT P1, RZ, R7, 0xff, R8, 0x80, !PT ;  /* 0x000000ff07ff7812 */ /* 0x004fc80007828008 */
[----:B------:R-:W-:Y:S02]  /*0370*/  SEL R9, RZ, 0x1, !P1 ;  /* 0x00000001ff097807 */ /* 0x000fe40004800000 */
[----:B------:R-:W-:-:S03]  /*0380*/  ISETP.NE.AND P1, PT, R2, RZ, PT ;  /* 0x000000ff0200720c */ /* 0x000fc60003f25270 */
[----:B------:R0:W-:Y:S10]  /*0390*/  STG.E.U8 desc[UR4][R4.64], R9 ;  /* 0x0000000904007986 */ /* 0x0001f4000c101104 */
[----:B------:R-:W-:Y:S05]  /*03a0*/  @P1 BRA `(.L_x_2) ;  /* 0xfffffffc00c81947 */ /* 0x000fea000383ffff */
.L_x_1:
[----:B------:R-:W-:Y:S05]  /*03b0*/  BSYNC.RECONVERGENT B0 ;  /* 0x0000000000007941 */ /* 0x000fea0003800200 */
.L_x_0:
[----:B------:R-:W-:Y:S05]  /*03c0*/  @!P0 EXIT ;  /* 0x000000000000894d */ /* 0x000fea0003800000 */
[----:B------:R-:W-:Y:S01]  /*03d0*/  SHF.R.S32.HI R2, RZ, 0x1f, R0 ;  /* 0x0000001fff027819 */ /* 0x000fe20000011400 */
[----:B------:R-:W1:Y:S01]  /*03e0*/  LDCU.64 UR10, c[0x0][0x390] ;  /* 0x00007200ff0a77ac */ /* 0x000e620008000a00 */
[----:B------:R-:W2:Y:S05]  /*03f0*/  LDCU.64 UR8, c[0x0][0x388] ;  /* 0x00007100ff0877ac */ /* 0x000eaa0008000a00 */
.L_x_3:
[----:B0--3--:R-:W-:Y:S02]  /*0400*/  SHF.R.S32.HI R4, RZ, 0x1f, R3 ;  /* 0x0000001fff047819 */ /* 0x009fe40000011403 */
[C---:B-1----:R-:W-:Y:S02]  /*0410*/  IADD3 R8, P1, PT, R3.reuse, UR10, RZ ;  /* 0x0000000a03087c10 */ /* 0x042fe4000ff3e0ff */
[----:B--2---:R-:W-:Y:S02]  /*0420*/  IADD3 R12, P0, PT, R3, UR8, RZ ;  /* 0x00000008030c7c10 */ /* 0x004fe4000ff1e0ff */
[C---:B------:R-:W-:Y:S02]  /*0430*/  IADD3.X R9, PT, PT, R4.reuse, UR11, RZ, P1, !PT ;  /* 0x0000000b04097c10 */ /* 0x040fe40008ffe4ff */
[----:B------:R-:W-:-:S03]  /*0440*/  IADD3.X R13, PT, PT, R4, UR9, RZ, P0, !PT ;  /* 0x00000009040d7c10 */ /* 0x000fc600087fe4ff */
[----:B------:R-:W2:Y:S04]  /*0450*/  LDG.E.U8 R10, desc[UR4][R8.64] ;  /* 0x00000004080a7981 */ /* 0x000ea8000c1e1100 */
[----:B------:R-:W2:Y:S01]  /*0460*/  LDG.E.U8 R5, desc[UR4][R12.64] ;  /* 0x000000040c057981 */ /* 0x000ea2000c1e1100 */
[C---:B------:R-:W-:Y:S02]  /*0470*/  IADD3 R4, P2, PT, R0.reuse, R8, RZ ;  /* 0x0000000800047210 */ /* 0x040fe40007f5e0ff */
[----:B------:R-:W-:-:S05]  /*0480*/  IADD3 R6, P1, PT, R0, R12, RZ ;  /* 0x0000000c00067210 */ /* 0x000fca0007f3e0ff */
[----:B------:R-:W-:Y:S01]  /*0490*/  IMAD.X R7, R2, 0x1, R13, P1 ;  /* 0x0000000102077824 */ /* 0x000fe200008e060d */
[----:B--2---:R-:W-:Y:S01]  /*04a0*/  LOP3.LUT P0, RZ, R10, 0xff, R5, 0x80, !PT ;  /* 0x000000ff0aff7812 */ /* 0x004fe20007808005 */
[----:B------:R-:W-:-:S03]  /*04b0*/  IMAD.X R5, R2, 0x1, R9, P2 ;  /* 0x0000000102057824 */ /* 0x000fc600010e0609 */
[----:B------:R-:W-:-:S05]  /*04c0*/  SEL R15, RZ, 0x1, !P0 ;  /* 0x00000001ff0f7807 */ /* 0x000fca0004000000 */
[----:B------:R0:W-:Y:S04]  /*04d0*/  STG.E.U8 desc[UR4][R12.64], R15 ;  /* 0x0000000f0c007986 */ /* 0x0001e8000c101104 */
        /* <DEDUP_REMOVED lines=10> */
[----:B0-----:R-:W2:Y:S01]  /*0580*/  LDG.E.U8 R13, desc[UR4][R8.64] ;  /* 0x00000004080d7981 */ /* 0x001ea2000c1e1100 */
        /* <DEDUP_REMOVED lines=8> */
[----:B-1----:R-:W2:Y:S01]  /*0610*/  LDG.E.U8 R6, desc[UR4][R4.64] ;  /* 0x0000000404067981 */ /* 0x002ea2000c1e1100 */
[----:B------:R-:W-:Y:S01]  /*0620*/  IMAD R3, R0, 0x4, R3 ;  /* 0x0000000400037824 */ /* 0x000fe200078e0203 */
[----:B--2---:R-:W-:-:S04]  /*0630*/  LOP3.LUT P0, RZ, R13, 0xff, R6, 0x80, !PT ;  /* 0x000000ff0dff7812 */ /* 0x004fc80007808006 */
[----:B------:R-:W-:Y:S02]  /*0640*/  SEL R7, RZ, 0x1, !P0 ;  /* 0x00000001ff077807 */ /* 0x000fe40004000000 */
[----:B------:R-:W-:-:S03]  /*0650*/  ISETP.GE.AND P0, PT, R3, UR6, PT ;  /* 0x0000000603007c0c */ /* 0x000fc6000bf06270 */
[----:B------:R3:W-:Y:S10]  /*0660*/  STG.E.U8 desc[UR4][R4.64], R7 ;  /* 0x0000000704007986 */ /* 0x0007f4000c101104 */
[----:B------:R-:W-:Y:S05]  /*0670*/  @!P0 BRA `(.L_x_3) ;  /* 0xfffffffc00608947 */ /* 0x000fea000383ffff */
[----:B------:R-:W-:Y:S05]  /*0680*/  EXIT ;  /* 0x000000000000794d */ /* 0x000fea0003800000 */
.L_x_4:
[----:B------:R-:W-:-:S00]  /*0690*/  BRA `(.L_x_4) ;  /* 0xfffffffc00fc7947 */ /* 0x000fc0000383ffff */
[----:B------:R-:W-:-:S00]  /*06a0*/  NOP ;  /* 0x0000000000007918 */ /* 0x000fc00000000000 */
        /* <DEDUP_REMOVED lines=13> */
.L_x_5:


//--------------------- .nv.shared.reserved.0     --------------------------
	.section	.nv.shared.reserved.0,"aw",@nobits
	.weak		__nv_reservedSMEM_offset_0_alias
	.size		__nv_reservedSMEM_offset_0_alias, 0, 64
	.other		__nv_reservedSMEM_offset_0_alias,@"STO_CUDA_RESERVED_SHARED STV_DEFAULT"
__nv_reservedSMEM_offset_0_alias:
	.zero		0
	.zero		64


//--------------------- .nv.constant0._Z6setintiPbS_ --------------------------
	.section	.nv.constant0._Z6setintiPbS_,"a",@progbits
	.sectionflags	@""
	.align	4
.nv.constant0._Z6setintiPbS_:
	.zero		920


//--------------------- SYMBOLS --------------------------

	.type		.nv.reservedSmem.offset0,@object
	.size		.nv.reservedSmem.offset0,0x4
